	.headerflags	@"EF_CUDA_TEXMODE_UNIFIED EF_CUDA_64BIT_ADDRESS EF_CUDA_ACCELERATORS EF_CUDA_SM90 EF_CUDA_VIRTUAL_SM(EF_CUDA_SM90)"
	.elftype	@"ET_EXEC"


//--------------------- .nv.info                  --------------------------
	.section	.nv.info,"",@"SHT_CUDA_INFO"
	.align	4


	//----- nvinfo : EIATTR_REGCOUNT
	.align		4
        /*0000*/ 	.byte	0x04, 0x2f
        /*0002*/ 	.short	(.L_1 - .L_0)
	.align		4
.L_0:
        /*0004*/ 	.word	index@(triton_poi_fused_convolution_2)
        /*0008*/ 	.word	0x0000000c


	//----- nvinfo : EIATTR_MIN_STACK_SIZE
	.align		4
.L_1:
        /*000c*/ 	.byte	0x04, 0x12
        /*000e*/ 	.short	(.L_3 - .L_2)
	.align		4
.L_2:
        /*0010*/ 	.word	index@(triton_poi_fused_convolution_2)
        /*0014*/ 	.word	0x00000000


	//----- nvinfo : EIATTR_FRAME_SIZE
	.align		4
.L_3:
        /*0018*/ 	.byte	0x04, 0x11
        /*001a*/ 	.short	(.L_5 - .L_4)
	.align		4
.L_4:
        /*001c*/ 	.word	index@(triton_poi_fused_convolution_2)
        /*0020*/ 	.word	0x00000000


	//----- nvinfo : EIATTR_MIN_STACK_SIZE
	.align		4
.L_5:
        /*0024*/ 	.byte	0x04, 0x12
        /*0026*/ 	.short	(.L_7 - .L_6)
	.align		4
.L_6:
        /*0028*/ 	.word	index@(triton_poi_fused_convolution_2)
        /*002c*/ 	.word	0x00000000
.L_7:


//--------------------- .nv.info.triton_poi_fused_convolution_2 --------------------------
	.section	.nv.info.triton_poi_fused_convolution_2,"",@"SHT_CUDA_INFO"
	.sectionflags	@""
	.align	4


	//----- nvinfo : EIATTR_CUDA_API_VERSION
	.align		4
        /*0000*/ 	.byte	0x04, 0x37
        /*0002*/ 	.short	(.L_9 - .L_8)
.L_8:
        /*0004*/ 	.word	0x0000007c


	//----- nvinfo : EIATTR_KPARAM_INFO
	.align		4
.L_9:
        /*0008*/ 	.byte	0x04, 0x17
        /*000a*/ 	.short	(.L_11 - .L_10)
.L_10:
        /*000c*/ 	.word	0x00000000
        /*0010*/ 	.short	0x0002
        /*0012*/ 	.short	0x0010
        /*0014*/ 	.byte	0x00, 0xf0, 0x11, 0x00


	//----- nvinfo : EIATTR_KPARAM_INFO
	.align		4
.L_11:
        /*0018*/ 	.byte	0x04, 0x17
        /*001a*/ 	.short	(.L_13 - .L_12)
.L_12:
        /*001c*/ 	.word	0x00000000
        /*0020*/ 	.short	0x0001
        /*0022*/ 	.short	0x0008
        /*0024*/ 	.byte	0x00, 0xf4, 0x21, 0x00


	//----- nvinfo : EIATTR_KPARAM_INFO
	.align		4
.L_13:
        /*0028*/ 	.byte	0x04, 0x17
        /*002a*/ 	.short	(.L_15 - .L_14)
.L_14:
        /*002c*/ 	.word	0x00000000
        /*0030*/ 	.short	0x0000
        /*0032*/ 	.short	0x0000
        /*0034*/ 	.byte	0x00, 0xf4, 0x21, 0x00


	//----- nvinfo : EIATTR_SPARSE_MMA_MASK
	.align		4
.L_15:
        /*0038*/ 	.byte	0x03, 0x50
        /*003a*/ 	.short	0x0000


	//----- nvinfo : EIATTR_MAXREG_COUNT
	.align		4
        /*003c*/ 	.byte	0x03, 0x1b
        /*003e*/ 	.short	0x00ff


	//----- nvinfo : EIATTR_EXIT_INSTR_OFFSETS
	.align		4
        /*0040*/ 	.byte	0x04, 0x1c
        /*0042*/ 	.short	(.L_17 - .L_16)


	//   ....[0]....
.L_16:
        /*0044*/ 	.word	0x00000170


	//   ....[1]....
        /*0048*/ 	.word	0x00000190


	//----- nvinfo : EIATTR_REQNTID
	.align		4
.L_17:
        /*004c*/ 	.byte	0x04, 0x10
        /*004e*/ 	.short	(.L_19 - .L_18)
.L_18:
        /*0050*/ 	.word	0x00000080
        /*0054*/ 	.word	0x00000001
        /*0058*/ 	.word	0x00000001


	//----- nvinfo : EIATTR_CBANK_PARAM_SIZE
	.align		4
.L_19:
        /*005c*/ 	.byte	0x03, 0x19
        /*005e*/ 	.short	0x0014


	//----- nvinfo : EIATTR_PARAM_CBANK
	.align		4
        /*0060*/ 	.byte	0x04, 0x0a
        /*0062*/ 	.short	(.L_21 - .L_20)
	.align		4
.L_20:
        /*0064*/ 	.word	index@(.nv.constant0.triton_poi_fused_convolution_2)
        /*0068*/ 	.short	0x0210
        /*006a*/ 	.short	0x0014


	//----- nvinfo : EIATTR_SW_WAR
	.align		4
.L_21:
        /*006c*/ 	.byte	0x04, 0x36
        /*006e*/ 	.short	(.L_23 - .L_22)
.L_22:
        /*0070*/ 	.word	0x00000008
.L_23:


//--------------------- .nv.callgraph             --------------------------
	.section	.nv.callgraph,"",@"SHT_CUDA_CALLGRAPH"
	.align	4
	.sectionentsize	8
	.align		4
        /*0000*/ 	.word	0x00000000
	.align		4
        /*0004*/ 	.word	0xffffffff
	.align		4
        /*0008*/ 	.word	0x00000000
	.align		4
        /*000c*/ 	.word	0xfffffffe
	.align		4
        /*0010*/ 	.word	0x00000000
	.align		4
        /*0014*/ 	.word	0xfffffffd
	.align		4
        /*0018*/ 	.word	0x00000000
	.align		4
        /*001c*/ 	.word	0xfffffffc


//--------------------- .text.triton_poi_fused_convolution_2 --------------------------
	.section	.text.triton_poi_fused_convolution_2,"ax",@progbits
	.align	128
        .global         triton_poi_fused_convolution_2
        .type           triton_poi_fused_convolution_2,@function
        .size           triton_poi_fused_convolution_2,(.L_x_1 - triton_poi_fused_convolution_2)
        .other          triton_poi_fused_convolution_2,@"STO_CUDA_ENTRY STV_DEFAULT"
triton_poi_fused_convolution_2:
.text.triton_poi_fused_convolution_2:
[----:B------:R-:W0:Y:S02]  /*0000*/  LDC R1, c[0x0][0x28] ;  /* 0x00000a00ff017b82 */ /* 0x000e240000000800 */
[----:B------:R-:W1:Y:S01]  /*0010*/  S2R R0, SR_TID.X ;  /* 0x0000000000007919 */ /* 0x000e620000002100 */
[----:B------:R-:W2:Y:S01]  /*0020*/  LDC.64 R2, c[0x0][0x210] ;  /* 0x00008400ff027b82 */ /* 0x000ea20000000a00 */
[----:B------:R-:W-:Y:S01]  /*0030*/  ULDC.64 UR4, c[0x0][0x208] ;  /* 0x0000820000047ab9 */ /* 0x000fe20000000a00 */
[----:B------:R-:W3:Y:S06]  /*0040*/  S2R R7, SR_CTAID.X ;  /* 0x0000000000077919 */ /* 0x000eec0000002500 */
[----:B------:R-:W4:Y:S01]  /*0050*/  LDC.64 R4, c[0x0][0x218] ;  /* 0x00008600ff047b82 */ /* 0x000f220000000a00 */
[----:B-1----:R-:W-:Y:S01]  /*0060*/  IMAD.SHL.U32 R0, R0, 0x2, RZ ;  /* 0x0000000200007824 */ /* 0x002fe200078e00ff */
[----:B---3--:R-:W-:-:S04]  /*0070*/  SHF.R.S32.HI R6, RZ, 0x17, R7 ;  /* 0x00000017ff067819 */ /* 0x008fc80000011407 */
[----:B------:R-:W-:-:S05]  /*0080*/  LOP3.LUT R0, R0, 0xfe, RZ, 0xc0, !PT ;  /* 0x000000fe00007812 */ /* 0x000fca00078ec0ff */
[----:B------:R-:W-:Y:S01]  /*0090*/  IMAD R7, R7, 0x100, R0 ;  /* 0x0000010007077824 */ /* 0x000fe200078e0200 */
[----:B------:R-:W-:-:S03]  /*00a0*/  SGXT R0, R6, 0x1 ;  /* 0x000000010600781a */ /* 0x000fc60000000200 */
[C---:B--2---:R-:W-:Y:S01]  /*00b0*/  IMAD.WIDE R2, R7.reuse, 0x4, R2 ;  /* 0x0000000407027825 */ /* 0x044fe200078e0202 */
[----:B------:R-:W-:Y:S02]  /*00c0*/  LEA.HI R0, R0, R7, RZ, 0x3 ;  /* 0x0000000700007211 */ /* 0x000fe400078f18ff */
[----:B------:R-:W-:Y:S02]  /*00d0*/  ISETP.GE.AND P0, PT, R7, 0x200, PT ;  /* 0x000002000700780c */ /* 0x000fe40003f06270 */
[----:B------:R-:W-:-:S05]  /*00e0*/  LOP3.LUT R0, R0, 0xfffffff8, RZ, 0xc0, !PT ;  /* 0xfffffff800007812 */ /* 0x000fca00078ec0ff */
[----:B------:R-:W-:Y:S01]  /*00f0*/  IMAD.IADD R9, R7, 0x1, -R0 ;  /* 0x0000000107097824 */ /* 0x000fe200078e0a00 */
[----:B------:R-:W-:-:S03]  /*0100*/  CS2R R6, SRZ ;  /* 0x0000000000067805 */ /* 0x000fc6000001ff00 */
[----:B----4-:R-:W-:Y:S01]  /*0110*/  IMAD.WIDE R4, R9, 0x4, R4 ;  /* 0x0000000409047825 */ /* 0x010fe200078e0204 */
[----:B------:R-:W-:Y:S02]  /*0120*/  CS2R R8, SRZ ;  /* 0x0000000000087805 */ /* 0x000fe4000001ff00 */
[----:B------:R-:W2:Y:S04]  /*0130*/  @!P0 LDG.E.64 R6, desc[UR4][R2.64] ;  /* 0x0000000402068981 */ /* 0x000ea8000c1e1b00 */
[----:B------:R-:W2:Y:S02]  /*0140*/  @!P0 LDG.E.EL.64 R8, desc[UR4][R4.64] ;  /* 0x0000000404088981 */ /* 0x000ea4000c2e1b00 */
[----:B--2---:R-:W-:Y:S01]  /*0150*/  FADD R6, R8, R6 ;  /* 0x0000000608067221 */ /* 0x004fe20000000000 */
[----:B------:R-:W-:Y:S01]  /*0160*/  FADD R7, R9, R7 ;  /* 0x0000000709077221 */ /* 0x000fe20000000000 */
[----:B------:R-:W-:Y:S06]  /*0170*/  @P0 EXIT ;  /* 0x000000000000094d */ /* 0x000fec0003800000 */
[----:B------:R-:W-:Y:S01]  /*0180*/  STG.E.64 desc[UR4][R2.64], R6 ;  /* 0x0000000602007986 */ /* 0x000fe2000c101b04 */
[----:B------:R-:W-:Y:S05]  /*0190*/  EXIT ;  /* 0x000000000000794d */ /* 0x000fea0003800000 */
.L_x_0:
[----:B------:R-:W-:-:S00]  /*01a0*/  BRA `(.L_x_0) ;  /* 0xfffffffc00fc7947 */ /* 0x000fc0000383ffff */
[----:B------:R-:W-:-:S00]  /*01b0*/  NOP ;  /* 0x0000000000007918 */ /* 0x000fc00000000000 */
        /* <DEDUP_REMOVED lines=12> */
.L_x_1:


//--------------------- .nv.constant0.triton_poi_fused_convolution_2 --------------------------
	.section	.nv.constant0.triton_poi_fused_convolution_2,"a",@progbits
	.sectionflags	@""
	.align	4
.nv.constant0.triton_poi_fused_convolution_2:
	.zero		548
